//
// Generated by NVIDIA NVVM Compiler
//
// Compiler Build ID: CL-36424714
// Cuda compilation tools, release 13.0, V13.0.88
// Based on NVVM 20.0.0
//

.version 9.0
.target sm_100
.address_size 64

	// .globl	_Z14multiplyKernelPfjS_jjS_j

.visible .entry _Z14multiplyKernelPfjS_jjS_j(
	.param .u64 .ptr .align 1 _Z14multiplyKernelPfjS_jjS_j_param_0,
	.param .u32 _Z14multiplyKernelPfjS_jjS_j_param_1,
	.param .u64 .ptr .align 1 _Z14multiplyKernelPfjS_jjS_j_param_2,
	.param .u32 _Z14multiplyKernelPfjS_jjS_j_param_3,
	.param .u32 _Z14multiplyKernelPfjS_jjS_j_param_4,
	.param .u64 .ptr .align 1 _Z14multiplyKernelPfjS_jjS_j_param_5,
	.param .u32 _Z14multiplyKernelPfjS_jjS_j_param_6
)
{
	.reg .pred 	%p<2>;
	.reg .b32 	%r<9>;
	.reg .b32 	%f<7>;
	.reg .b64 	%rd<12>;

	ld.param.u64 	%rd1, [_Z14multiplyKernelPfjS_jjS_j_param_0];
	ld.param.u32 	%r3, [_Z14multiplyKernelPfjS_jjS_j_param_1];
	ld.param.u64 	%rd2, [_Z14multiplyKernelPfjS_jjS_j_param_2];
	ld.param.u32 	%r2, [_Z14multiplyKernelPfjS_jjS_j_param_3];
	ld.param.u64 	%rd3, [_Z14multiplyKernelPfjS_jjS_j_param_5];
	mov.u32 	%r4, %ntid.x;
	mov.u32 	%r5, %ctaid.x;
	mov.u32 	%r6, %tid.x;
	mad.lo.s32 	%r1, %r4, %r5, %r6;
	setp.ge.u32 	%p1, %r1, %r3;
	@%p1 bra 	$L__BB0_2;
	cvta.to.global.u64 	%rd4, %rd1;
	cvta.to.global.u64 	%rd5, %rd2;
	cvta.to.global.u64 	%rd6, %rd3;
	rem.u32 	%r7, %r1, %r2;
	shl.b32 	%r8, %r1, 1;
	mul.wide.s32 	%rd7, %r8, 4;
	add.s64 	%rd8, %rd4, %rd7;
	ld.global.f32 	%f1, [%rd8];
	mul.wide.s32 	%rd9, %r7, 4;
	add.s64 	%rd10, %rd5, %rd9;
	ld.global.f32 	%f2, [%rd10];
	mul.f32 	%f3, %f1, %f2;
	add.s64 	%rd11, %rd6, %rd7;
	st.global.f32 	[%rd11], %f3;
	ld.global.f32 	%f4, [%rd8+4];
	ld.global.f32 	%f5, [%rd10];
	mul.f32 	%f6, %f4, %f5;
	st.global.f32 	[%rd11+4], %f6;
$L__BB0_2:
	ret;

}


// ===== COMPILED SASS (sm_100) =====

	.target	sm_100

	.elftype	@"ET_EXEC"


//--------------------- .note.nv.tkinfo           --------------------------
	.section	.note.nv.tkinfo,"",@"SHT_NOTE"
	.sectionflags	@"SHF_NOTE_NV_TKINFO"
	.tkinfo
        /*0018*/ 	.word	0x00000002
        /*0030*/ 	.string	""
        /*0030*/ 	.string	"ptxas"
        /*0030*/ 	.string	"Cuda compilation tools, release 13.0, V13.0.88"
        /*0030*/ 	.string	"Build cuda_13.0.r13.0/compiler.36424714_0"
        /*0030*/ 	.string	"-arch sm_100 -m 64 "



//--------------------- .note.nv.cuinfo           --------------------------
	.section	.note.nv.cuinfo,"",@"SHT_NOTE"
	.sectionflags	@"SHF_NOTE_NV_CUINFO"
        /*0018*/ 	.short	0x0002
        /*001a*/ 	.short	0x0064
        /*001c*/ 	.short	0x0082
	.zero		2


//--------------------- .nv.info                  --------------------------
	.section	.nv.info,"",@"SHT_CUDA_INFO"
	.align	4


	//----- nvinfo : EIATTR_REGCOUNT
	.align		4
        /*0000*/ 	.byte	0x04, 0x2f
        /*0002*/ 	.short	(.L_1 - .L_0)
	.align		4
.L_0:
        /*0004*/ 	.word	index@(_Z14multiplyKernelPfjS_jjS_j)
        /*0008*/ 	.word	0x0000000e


	//----- nvinfo : EIATTR_FRAME_SIZE
	.align		4
.L_1:
        /*000c*/ 	.byte	0x04, 0x11
        /*000e*/ 	.short	(.L_3 - .L_2)
	.align		4
.L_2:
        /*0010*/ 	.word	index@(_Z14multiplyKernelPfjS_jjS_j)
        /*0014*/ 	.word	0x00000000


	//----- nvinfo : EIATTR_MIN_STACK_SIZE
	.align		4
.L_3:
        /*0018*/ 	.byte	0x04, 0x12
        /*001a*/ 	.short	(.L_5 - .L_4)
	.align		4
.L_4:
        /*001c*/ 	.word	index@(_Z14multiplyKernelPfjS_jjS_j)
        /*0020*/ 	.word	0x00000000
.L_5:


//--------------------- .nv.compat                --------------------------
	.section	.nv.compat,"",@"SHT_CUDA_COMPAT_INFO"
	.align	4
        /*0000*/ 	.byte	0x02, 0x09, 0x00, 0x00, 0x02, 0x02, 0x01, 0x00, 0x02, 0x05, 0x05, 0x00, 0x03, 0x07, 0x01, 0x01
        /*0010*/ 	.byte	0x02, 0x03, 0x00, 0x00, 0x02, 0x06, 0x01, 0x00, 0x04, 0x0b, 0x08, 0x00, 0x09, 0x00, 0x00, 0x00
        /*0020*/ 	.byte	0x00, 0x00, 0x00, 0x00


//--------------------- .nv.info._Z14multiplyKernelPfjS_jjS_j --------------------------
	.section	.nv.info._Z14multiplyKernelPfjS_jjS_j,"",@"SHT_CUDA_INFO"
	.sectionflags	@""
	.align	4


	//----- nvinfo : EIATTR_CUDA_API_VERSION
	.align		4
        /*0000*/ 	.byte	0x04, 0x37
        /*0002*/ 	.short	(.L_7 - .L_6)
.L_6:
        /*0004*/ 	.word	0x00000082


	//----- nvinfo : EIATTR_KPARAM_INFO
	.align		4
.L_7:
        /*0008*/ 	.byte	0x04, 0x17
        /*000a*/ 	.short	(.L_9 - .L_8)
.L_8:
        /*000c*/ 	.word	0x00000000
        /*0010*/ 	.short	0x0006
        /*0012*/ 	.short	0x0028
        /*0014*/ 	.byte	0x00, 0xf0, 0x11, 0x00


	//----- nvinfo : EIATTR_KPARAM_INFO
	.align		4
.L_9:
        /*0018*/ 	.byte	0x04, 0x17
        /*001a*/ 	.short	(.L_11 - .L_10)
.L_10:
        /*001c*/ 	.word	0x00000000
        /*0020*/ 	.short	0x0005
        /*0022*/ 	.short	0x0020
        /*0024*/ 	.byte	0x00, 0xf5, 0x21, 0x00


	//----- nvinfo : EIATTR_KPARAM_INFO
	.align		4
.L_11:
        /*0028*/ 	.byte	0x04, 0x17
        /*002a*/ 	.short	(.L_13 - .L_12)
.L_12:
        /*002c*/ 	.word	0x00000000
        /*0030*/ 	.short	0x0004
        /*0032*/ 	.short	0x001c
        /*0034*/ 	.byte	0x00, 0xf0, 0x11, 0x00


	//----- nvinfo : EIATTR_KPARAM_INFO
	.align		4
.L_13:
        /*0038*/ 	.byte	0x04, 0x17
        /*003a*/ 	.short	(.L_15 - .L_14)
.L_14:
        /*003c*/ 	.word	0x00000000
        /*0040*/ 	.short	0x0003
        /*0042*/ 	.short	0x0018
        /*0044*/ 	.byte	0x00, 0xf0, 0x11, 0x00


	//----- nvinfo : EIATTR_KPARAM_INFO
	.align		4
.L_15:
        /*0048*/ 	.byte	0x04, 0x17
        /*004a*/ 	.short	(.L_17 - .L_16)
.L_16:
        /*004c*/ 	.word	0x00000000
        /*0050*/ 	.short	0x0002
        /*0052*/ 	.short	0x0010
        /*0054*/ 	.byte	0x00, 0xf5, 0x21, 0x00


	//----- nvinfo : EIATTR_KPARAM_INFO
	.align		4
.L_17:
        /*0058*/ 	.byte	0x04, 0x17
        /*005a*/ 	.short	(.L_19 - .L_18)
.L_18:
        /*005c*/ 	.word	0x00000000
        /*0060*/ 	.short	0x0001
        /*0062*/ 	.short	0x0008
        /*0064*/ 	.byte	0x00, 0xf0, 0x11, 0x00


	//----- nvinfo : EIATTR_KPARAM_INFO
	.align		4
.L_19:
        /*0068*/ 	.byte	0x04, 0x17
        /*006a*/ 	.short	(.L_21 - .L_20)
.L_20:
        /*006c*/ 	.word	0x00000000
        /*0070*/ 	.short	0x0000
        /*0072*/ 	.short	0x0000
        /*0074*/ 	.byte	0x00, 0xf5, 0x21, 0x00


	//----- nvinfo : EIATTR_SPARSE_MMA_MASK
	.align		4
.L_21:
        /*0078*/ 	.byte	0x03, 0x50
        /*007a*/ 	.short	0x0000


	//----- nvinfo : EIATTR_MAXREG_COUNT
	.align		4
        /*007c*/ 	.byte	0x03, 0x1b
        /*007e*/ 	.short	0x00ff


	//----- nvinfo : EIATTR_MERCURY_ISA_VERSION
	.align		4
        /*0080*/ 	.byte	0x03, 0x5f
        /*0082*/ 	.short	0x0101


	//----- nvinfo : EIATTR_VRC_CTA_INIT_COUNT
	.align		4
        /*0084*/ 	.byte	0x02, 0x4a
	.zero		1
	.zero		1


	//----- nvinfo : EIATTR_EXIT_INSTR_OFFSETS
	.align		4
        /*0088*/ 	.byte	0x04, 0x1c
        /*008a*/ 	.short	(.L_23 - .L_22)


	//   ....[0]....
.L_22:
        /*008c*/ 	.word	0x00000070


	//   ....[1]....
        /*0090*/ 	.word	0x000002a0


	//----- nvinfo : EIATTR_CBANK_PARAM_SIZE
	.align		4
.L_23:
        /*0094*/ 	.byte	0x03, 0x19
        /*0096*/ 	.short	0x002c


	//----- nvinfo : EIATTR_PARAM_CBANK
	.align		4
        /*0098*/ 	.byte	0x04, 0x0a
        /*009a*/ 	.short	(.L_25 - .L_24)
	.align		4
.L_24:
        /*009c*/ 	.word	index@(.nv.constant0._Z14multiplyKernelPfjS_jjS_j)
        /*00a0*/ 	.short	0x0380
        /*00a2*/ 	.short	0x002c


	//----- nvinfo : EIATTR_SW_WAR
	.align		4
.L_25:
        /*00a4*/ 	.byte	0x04, 0x36
        /*00a6*/ 	.short	(.L_27 - .L_26)
.L_26:
        /*00a8*/ 	.word	0x00000008
.L_27:


//--------------------- .nv.callgraph             --------------------------
	.section	.nv.callgraph,"",@"SHT_CUDA_CALLGRAPH"
	.align	4
	.sectionentsize	8
	.align		4
        /*0000*/ 	.word	0x00000000
	.align		4
        /*0004*/ 	.word	0xffffffff
	.align		4
        /*0008*/ 	.word	0x00000000
	.align		4
        /*000c*/ 	.word	0xfffffffe
	.align		4
        /*0010*/ 	.word	0x00000000
	.align		4
        /*0014*/ 	.word	0xfffffffd
	.align		4
        /*0018*/ 	.word	0x00000000
	.align		4
        /*001c*/ 	.word	0xfffffffc


//--------------------- .text._Z14multiplyKernelPfjS_jjS_j --------------------------
	.section	.text._Z14multiplyKernelPfjS_jjS_j,"ax",@progbits
	.align	128
        .global         _Z14multiplyKernelPfjS_jjS_j
        .type           _Z14multiplyKernelPfjS_jjS_j,@function
        .size           _Z14multiplyKernelPfjS_jjS_j,(.L_x_1 - _Z14multiplyKernelPfjS_jjS_j)
        .other          _Z14multiplyKernelPfjS_jjS_j,@"STO_CUDA_ENTRY STV_DEFAULT"
_Z14multiplyKernelPfjS_jjS_j:
.text._Z14multiplyKernelPfjS_jjS_j:
[----:B------:R-:W-:Y:S01]  /*0000*/  LDC R1, c[0x0][0x37c] ;  /* 0x0000df00ff017b82 */ /* 0x000fe20000000800 */
[----:B------:R-:W0:Y:S01]  /*0010*/  S2R R0, SR_CTAID.X ;  /* 0x0000000000007919 */ /* 0x000e220000002500 */
[----:B------:R-:W0:Y:S01]  /*0020*/  LDCU UR4, c[0x0][0x360] ;  /* 0x00006c00ff0477ac */ /* 0x000e220008000800 */
[----:B------:R-:W0:Y:S01]  /*0030*/  S2R R3, SR_TID.X ;  /* 0x0000000000037919 */ /* 0x000e220000002100 */
[----:B------:R-:W1:Y:S01]  /*0040*/  LDCU UR5, c[0x0][0x388] ;  /* 0x00007100ff0577ac */ /* 0x000e620008000800 */
[----:B0-----:R-:W-:-:S05]  /*0050*/  IMAD R0, R0, UR4, R3 ;  /* 0x0000000400007c24 */ /* 0x001fca000f8e0203 */
[----:B-1----:R-:W-:-:S13]  /*0060*/  ISETP.GE.U32.AND P0, PT, R0, UR5, PT ;  /* 0x0000000500007c0c */ /* 0x002fda000bf06070 */
[----:B------:R-:W-:Y:S05]  /*0070*/  @P0 EXIT ;  /* 0x000000000000094d */ /* 0x000fea0003800000 */
[----:B------:R-:W0:Y:S01]  /*0080*/  LDCU UR6, c[0x0][0x398] ;  /* 0x00007300ff0677ac */ /* 0x000e220008000800 */
[----:B------:R-:W-:Y:S01]  /*0090*/  SHF.L.U32 R9, R0, 0x1, RZ ;  /* 0x0000000100097819 */ /* 0x000fe200000006ff */
[----:B------:R-:W1:Y:S01]  /*00a0*/  LDCU.64 UR4, c[0x0][0x358] ;  /* 0x00006b00ff0477ac */ /* 0x000e620008000a00 */
[----:B0-----:R-:W0:Y:S01]  /*00b0*/  I2F.U32.RP R4, UR6 ;  /* 0x0000000600047d06 */ /* 0x001e220008209000 */
[----:B------:R-:W-:-:S07]  /*00c0*/  ISETP.NE.U32.AND P1, PT, RZ, UR6, PT ;  /* 0x00000006ff007c0c */ /* 0x000fce000bf25070 */
[----:B0-----:R-:W0:Y:S02]  /*00d0*/  MUFU.RCP R4, R4 ;  /* 0x0000000400047308 */ /* 0x001e240000001000 */
[----:B0-----:R-:W-:-:S06]  /*00e0*/  IADD3 R2, PT, PT, R4, 0xffffffe, RZ ;  /* 0x0ffffffe04027810 */ /* 0x001fcc0007ffe0ff */
[----:B------:R0:W2:Y:S02]  /*00f0*/  F2I.FTZ.U32.TRUNC.NTZ R3, R2 ;  /* 0x0000000200037305 */ /* 0x0000a4000021f000 */
[----:B0-----:R-:W-:Y:S01]  /*0100*/  HFMA2 R2, -RZ, RZ, 0, 0 ;  /* 0x00000000ff027431 */ /* 0x001fe200000001ff */
[----:B--2---:R-:W-:-:S05]  /*0110*/  IADD3 R5, PT, PT, RZ, -R3, RZ ;  /* 0x80000003ff057210 */ /* 0x004fca0007ffe0ff */
[----:B------:R-:W-:-:S04]  /*0120*/  IMAD R5, R5, UR6, RZ ;  /* 0x0000000605057c24 */ /* 0x000fc8000f8e02ff */
[----:B------:R-:W-:Y:S02]  /*0130*/  IMAD.HI.U32 R3, R3, R5, R2 ;  /* 0x0000000503037227 */ /* 0x000fe400078e0002 */
[----:B------:R-:W0:Y:S04]  /*0140*/  LDC.64 R4, c[0x0][0x390] ;  /* 0x0000e400ff047b82 */ /* 0x000e280000000a00 */
[----:B------:R-:W-:-:S05]  /*0150*/  IMAD.HI.U32 R3, R3, R0, RZ ;  /* 0x0000000003037227 */ /* 0x000fca00078e00ff */
[----:B------:R-:W-:-:S05]  /*0160*/  IADD3 R3, PT, PT, -R3, RZ, RZ ;  /* 0x000000ff03037210 */ /* 0x000fca0007ffe1ff */
[----:B------:R-:W-:Y:S02]  /*0170*/  IMAD R7, R3, UR6, R0 ;  /* 0x0000000603077c24 */ /* 0x000fe4000f8e0200 */
[----:B------:R-:W2:Y:S03]  /*0180*/  LDC.64 R2, c[0x0][0x380] ;  /* 0x0000e000ff027b82 */ /* 0x000ea60000000a00 */
[----:B------:R-:W-:-:S13]  /*0190*/  ISETP.GE.U32.AND P0, PT, R7, UR6, PT ;  /* 0x0000000607007c0c */ /* 0x000fda000bf06070 */
[----:B------:R-:W-:-:S04]  /*01a0*/  @P0 IADD3 R7, PT, PT, R7, -UR6, RZ ;  /* 0x8000000607070c10 */ /* 0x000fc8000fffe0ff */
[----:B------:R-:W-:Y:S01]  /*01b0*/  ISETP.GE.U32.AND P0, PT, R7, UR6, PT ;  /* 0x0000000607007c0c */ /* 0x000fe2000bf06070 */
[----:B--2---:R-:W-:-:S05]  /*01c0*/  IMAD.WIDE R2, R9, 0x4, R2 ;  /* 0x0000000409027825 */ /* 0x004fca00078e0202 */
[----:B-1----:R-:W2:Y:S07]  /*01d0*/  LDG.E R0, desc[UR4][R2.64] ;  /* 0x0000000402007981 */ /* 0x002eae000c1e1900 */
[----:B------:R-:W-:Y:S02]  /*01e0*/  @P0 IADD3 R7, PT, PT, R7, -UR6, RZ ;  /* 0x8000000607070c10 */ /* 0x000fe4000fffe0ff */
[----:B------:R-:W-:-:S05]  /*01f0*/  @!P1 LOP3.LUT R7, RZ, UR6, RZ, 0x33, !PT ;  /* 0x00000006ff079c12 */ /* 0x000fca000f8e33ff */
[----:B0-----:R-:W-:Y:S02]  /*0200*/  IMAD.WIDE R4, R7, 0x4, R4 ;  /* 0x0000000407047825 */ /* 0x001fe400078e0204 */
[----:B------:R-:W0:Y:S03]  /*0210*/  LDC.64 R6, c[0x0][0x3a0] ;  /* 0x0000e800ff067b82 */ /* 0x000e260000000a00 */
[----:B------:R-:W2:Y:S01]  /*0220*/  LDG.E R11, desc[UR4][R4.64] ;  /* 0x00000004040b7981 */ /* 0x000ea2000c1e1900 */
[----:B0-----:R-:W-:-:S04]  /*0230*/  IMAD.WIDE R6, R9, 0x4, R6 ;  /* 0x0000000409067825 */ /* 0x001fc800078e0206 */
[----:B--2---:R-:W-:-:S05]  /*0240*/  FMUL R11, R0, R11 ;  /* 0x0000000b000b7220 */ /* 0x004fca0000400000 */
[----:B------:R-:W-:Y:S04]  /*0250*/  STG.E desc[UR4][R6.64], R11 ;  /* 0x0000000b06007986 */ /* 0x000fe8000c101904 */
[----:B------:R-:W2:Y:S04]  /*0260*/  LDG.E R0, desc[UR4][R2.64+0x4] ;  /* 0x0000040402007981 */ /* 0x000ea8000c1e1900 */
[----:B------:R-:W2:Y:S02]  /*0270*/  LDG.E R9, desc[UR4][R4.64] ;  /* 0x0000000404097981 */ /* 0x000ea4000c1e1900 */
[----:B--2---:R-:W-:-:S05]  /*0280*/  FMUL R9, R0, R9 ;  /* 0x0000000900097220 */ /* 0x004fca0000400000 */
[----:B------:R-:W-:Y:S01]  /*0290*/  STG.E desc[UR4][R6.64+0x4], R9 ;  /* 0x0000040906007986 */ /* 0x000fe2000c101904 */
[----:B------:R-:W-:Y:S05]  /*02a0*/  EXIT ;  /* 0x000000000000794d */ /* 0x000fea0003800000 */
.L_x_0:
[----:B------:R-:W-:-:S00]  /*02b0*/  BRA `(.L_x_0) ;  /* 0xfffffffc00fc7947 */ /* 0x000fc0000383ffff */
[----:B------:R-:W-:-:S00]  /*02c0*/  NOP ;  /* 0x0000000000007918 */ /* 0x000fc00000000000 */
        /* <DEDUP_REMOVED lines=11> */
.L_x_1:


//--------------------- .nv.shared.reserved.0     --------------------------
	.section	.nv.shared.reserved.0,"aw",@nobits
	.weak		__nv_reservedSMEM_offset_0_alias
	.size		__nv_reservedSMEM_offset_0_alias, 0, 64
	.other		__nv_reservedSMEM_offset_0_alias,@"STO_CUDA_RESERVED_SHARED STV_DEFAULT"
__nv_reservedSMEM_offset_0_alias:
	.zero		0
	.zero		64


//--------------------- .nv.constant0._Z14multiplyKernelPfjS_jjS_j --------------------------
	.section	.nv.constant0._Z14multiplyKernelPfjS_jjS_j,"a",@progbits
	.sectionflags	@""
	.align	4
.nv.constant0._Z14multiplyKernelPfjS_jjS_j:
	.zero		940


//--------------------- SYMBOLS --------------------------

	.type		.nv.reservedSmem.offset0,@object
	.size		.nv.reservedSmem.offset0,0x4
